//
// Generated by NVIDIA NVVM Compiler
//
// Compiler Build ID: CL-36424714
// Cuda compilation tools, release 13.0, V13.0.88
// Based on NVVM 20.0.0
//

.version 9.0
.target sm_100
.address_size 64

	// .globl	_Z19globalMemoryLatencyPiiS_

.visible .entry _Z19globalMemoryLatencyPiiS_(
	.param .u64 .ptr .align 1 _Z19globalMemoryLatencyPiiS__param_0,
	.param .u32 _Z19globalMemoryLatencyPiiS__param_1,
	.param .u64 .ptr .align 1 _Z19globalMemoryLatencyPiiS__param_2
)
{
	.reg .pred 	%p<10>;
	.reg .b32 	%r<65>;
	.reg .b64 	%rd<65>;

	ld.param.u64 	%rd3, [_Z19globalMemoryLatencyPiiS__param_0];
	ld.param.u32 	%r24, [_Z19globalMemoryLatencyPiiS__param_1];
	ld.param.u64 	%rd2, [_Z19globalMemoryLatencyPiiS__param_2];
	cvta.to.global.u64 	%rd1, %rd3;
	mov.u32 	%r1, %tid.x;
	setp.lt.s32 	%p1, %r24, 1;
	mov.u32 	%r64, %r1;
	@%p1 bra 	$L__BB0_13;
	and.b32  	%r2, %r24, 15;
	setp.lt.u32 	%p2, %r24, 16;
	mov.u32 	%r64, %r1;
	@%p2 bra 	$L__BB0_4;
	and.b32  	%r26, %r24, 2147483632;
	neg.s32 	%r54, %r26;
	mov.u32 	%r64, %r1;
$L__BB0_3:
	.pragma "nounroll";
	mul.wide.s32 	%rd4, %r64, 4;
	add.s64 	%rd5, %rd1, %rd4;
	ld.global.u32 	%r27, [%rd5];
	mul.wide.s32 	%rd6, %r27, 4;
	add.s64 	%rd7, %rd1, %rd6;
	ld.global.u32 	%r28, [%rd7];
	mul.wide.s32 	%rd8, %r28, 4;
	add.s64 	%rd9, %rd1, %rd8;
	ld.global.u32 	%r29, [%rd9];
	mul.wide.s32 	%rd10, %r29, 4;
	add.s64 	%rd11, %rd1, %rd10;
	ld.global.u32 	%r30, [%rd11];
	mul.wide.s32 	%rd12, %r30, 4;
	add.s64 	%rd13, %rd1, %rd12;
	ld.global.u32 	%r31, [%rd13];
	mul.wide.s32 	%rd14, %r31, 4;
	add.s64 	%rd15, %rd1, %rd14;
	ld.global.u32 	%r32, [%rd15];
	mul.wide.s32 	%rd16, %r32, 4;
	add.s64 	%rd17, %rd1, %rd16;
	ld.global.u32 	%r33, [%rd17];
	mul.wide.s32 	%rd18, %r33, 4;
	add.s64 	%rd19, %rd1, %rd18;
	ld.global.u32 	%r34, [%rd19];
	mul.wide.s32 	%rd20, %r34, 4;
	add.s64 	%rd21, %rd1, %rd20;
	ld.global.u32 	%r35, [%rd21];
	mul.wide.s32 	%rd22, %r35, 4;
	add.s64 	%rd23, %rd1, %rd22;
	ld.global.u32 	%r36, [%rd23];
	mul.wide.s32 	%rd24, %r36, 4;
	add.s64 	%rd25, %rd1, %rd24;
	ld.global.u32 	%r37, [%rd25];
	mul.wide.s32 	%rd26, %r37, 4;
	add.s64 	%rd27, %rd1, %rd26;
	ld.global.u32 	%r38, [%rd27];
	mul.wide.s32 	%rd28, %r38, 4;
	add.s64 	%rd29, %rd1, %rd28;
	ld.global.u32 	%r39, [%rd29];
	mul.wide.s32 	%rd30, %r39, 4;
	add.s64 	%rd31, %rd1, %rd30;
	ld.global.u32 	%r40, [%rd31];
	mul.wide.s32 	%rd32, %r40, 4;
	add.s64 	%rd33, %rd1, %rd32;
	ld.global.u32 	%r41, [%rd33];
	mul.wide.s32 	%rd34, %r41, 4;
	add.s64 	%rd35, %rd1, %rd34;
	ld.global.u32 	%r64, [%rd35];
	add.s32 	%r54, %r54, 16;
	setp.ne.s32 	%p3, %r54, 0;
	@%p3 bra 	$L__BB0_3;
$L__BB0_4:
	setp.eq.s32 	%p4, %r2, 0;
	@%p4 bra 	$L__BB0_13;
	and.b32  	%r10, %r24, 7;
	setp.lt.u32 	%p5, %r2, 8;
	@%p5 bra 	$L__BB0_7;
	mul.wide.s32 	%rd36, %r64, 4;
	add.s64 	%rd37, %rd1, %rd36;
	ld.global.u32 	%r43, [%rd37];
	mul.wide.s32 	%rd38, %r43, 4;
	add.s64 	%rd39, %rd1, %rd38;
	ld.global.u32 	%r44, [%rd39];
	mul.wide.s32 	%rd40, %r44, 4;
	add.s64 	%rd41, %rd1, %rd40;
	ld.global.u32 	%r45, [%rd41];
	mul.wide.s32 	%rd42, %r45, 4;
	add.s64 	%rd43, %rd1, %rd42;
	ld.global.u32 	%r46, [%rd43];
	mul.wide.s32 	%rd44, %r46, 4;
	add.s64 	%rd45, %rd1, %rd44;
	ld.global.u32 	%r47, [%rd45];
	mul.wide.s32 	%rd46, %r47, 4;
	add.s64 	%rd47, %rd1, %rd46;
	ld.global.u32 	%r48, [%rd47];
	mul.wide.s32 	%rd48, %r48, 4;
	add.s64 	%rd49, %rd1, %rd48;
	ld.global.u32 	%r49, [%rd49];
	mul.wide.s32 	%rd50, %r49, 4;
	add.s64 	%rd51, %rd1, %rd50;
	ld.global.u32 	%r64, [%rd51];
$L__BB0_7:
	setp.eq.s32 	%p6, %r10, 0;
	@%p6 bra 	$L__BB0_13;
	and.b32  	%r14, %r24, 3;
	setp.lt.u32 	%p7, %r10, 4;
	@%p7 bra 	$L__BB0_10;
	mul.wide.s32 	%rd52, %r64, 4;
	add.s64 	%rd53, %rd1, %rd52;
	ld.global.u32 	%r51, [%rd53];
	mul.wide.s32 	%rd54, %r51, 4;
	add.s64 	%rd55, %rd1, %rd54;
	ld.global.u32 	%r52, [%rd55];
	mul.wide.s32 	%rd56, %r52, 4;
	add.s64 	%rd57, %rd1, %rd56;
	ld.global.u32 	%r53, [%rd57];
	mul.wide.s32 	%rd58, %r53, 4;
	add.s64 	%rd59, %rd1, %rd58;
	ld.global.u32 	%r64, [%rd59];
$L__BB0_10:
	setp.eq.s32 	%p8, %r14, 0;
	@%p8 bra 	$L__BB0_13;
	neg.s32 	%r62, %r14;
$L__BB0_12:
	.pragma "nounroll";
	mul.wide.s32 	%rd60, %r64, 4;
	add.s64 	%rd61, %rd1, %rd60;
	ld.global.u32 	%r64, [%rd61];
	add.s32 	%r62, %r62, 1;
	setp.ne.s32 	%p9, %r62, 0;
	@%p9 bra 	$L__BB0_12;
$L__BB0_13:
	cvta.to.global.u64 	%rd62, %rd2;
	mul.wide.u32 	%rd63, %r1, 4;
	add.s64 	%rd64, %rd62, %rd63;
	st.global.u32 	[%rd64], %r64;
	ret;

}


// ===== COMPILED SASS (sm_100) =====

	.target	sm_100

	.elftype	@"ET_EXEC"


//--------------------- .note.nv.tkinfo           --------------------------
	.section	.note.nv.tkinfo,"",@"SHT_NOTE"
	.sectionflags	@"SHF_NOTE_NV_TKINFO"
	.tkinfo
        /*0018*/ 	.word	0x00000002
        /*0030*/ 	.string	""
        /*0030*/ 	.string	"ptxas"
        /*0030*/ 	.string	"Cuda compilation tools, release 13.0, V13.0.88"
        /*0030*/ 	.string	"Build cuda_13.0.r13.0/compiler.36424714_0"
        /*0030*/ 	.string	"-arch sm_100 -m 64 "



//--------------------- .note.nv.cuinfo           --------------------------
	.section	.note.nv.cuinfo,"",@"SHT_NOTE"
	.sectionflags	@"SHF_NOTE_NV_CUINFO"
        /*0018*/ 	.short	0x0002
        /*001a*/ 	.short	0x0064
        /*001c*/ 	.short	0x0082
	.zero		2


//--------------------- .nv.info                  --------------------------
	.section	.nv.info,"",@"SHT_CUDA_INFO"
	.align	4


	//----- nvinfo : EIATTR_REGCOUNT
	.align		4
        /*0000*/ 	.byte	0x04, 0x2f
        /*0002*/ 	.short	(.L_1 - .L_0)
	.align		4
.L_0:
        /*0004*/ 	.word	index@(_Z19globalMemoryLatencyPiiS_)
        /*0008*/ 	.word	0x00000014


	//----- nvinfo : EIATTR_FRAME_SIZE
	.align		4
.L_1:
        /*000c*/ 	.byte	0x04, 0x11
        /*000e*/ 	.short	(.L_3 - .L_2)
	.align		4
.L_2:
        /*0010*/ 	.word	index@(_Z19globalMemoryLatencyPiiS_)
        /*0014*/ 	.word	0x00000000


	//----- nvinfo : EIATTR_MIN_STACK_SIZE
	.align		4
.L_3:
        /*0018*/ 	.byte	0x04, 0x12
        /*001a*/ 	.short	(.L_5 - .L_4)
	.align		4
.L_4:
        /*001c*/ 	.word	index@(_Z19globalMemoryLatencyPiiS_)
        /*0020*/ 	.word	0x00000000
.L_5:


//--------------------- .nv.compat                --------------------------
	.section	.nv.compat,"",@"SHT_CUDA_COMPAT_INFO"
	.align	4
        /*0000*/ 	.byte	0x02, 0x09, 0x00, 0x00, 0x02, 0x02, 0x01, 0x00, 0x02, 0x05, 0x05, 0x00, 0x03, 0x07, 0x01, 0x01
        /*0010*/ 	.byte	0x02, 0x03, 0x00, 0x00, 0x02, 0x06, 0x01, 0x00, 0x04, 0x0b, 0x08, 0x00, 0x09, 0x00, 0x00, 0x00
        /*0020*/ 	.byte	0x00, 0x00, 0x00, 0x00


//--------------------- .nv.info._Z19globalMemoryLatencyPiiS_ --------------------------
	.section	.nv.info._Z19globalMemoryLatencyPiiS_,"",@"SHT_CUDA_INFO"
	.sectionflags	@""
	.align	4


	//----- nvinfo : EIATTR_CUDA_API_VERSION
	.align		4
        /*0000*/ 	.byte	0x04, 0x37
        /*0002*/ 	.short	(.L_7 - .L_6)
.L_6:
        /*0004*/ 	.word	0x00000082


	//----- nvinfo : EIATTR_KPARAM_INFO
	.align		4
.L_7:
        /*0008*/ 	.byte	0x04, 0x17
        /*000a*/ 	.short	(.L_9 - .L_8)
.L_8:
        /*000c*/ 	.word	0x00000000
        /*0010*/ 	.short	0x0002
        /*0012*/ 	.short	0x0010
        /*0014*/ 	.byte	0x00, 0xf5, 0x21, 0x00


	//----- nvinfo : EIATTR_KPARAM_INFO
	.align		4
.L_9:
        /*0018*/ 	.byte	0x04, 0x17
        /*001a*/ 	.short	(.L_11 - .L_10)
.L_10:
        /*001c*/ 	.word	0x00000000
        /*0020*/ 	.short	0x0001
        /*0022*/ 	.short	0x0008
        /*0024*/ 	.byte	0x00, 0xf0, 0x11, 0x00


	//----- nvinfo : EIATTR_KPARAM_INFO
	.align		4
.L_11:
        /*0028*/ 	.byte	0x04, 0x17
        /*002a*/ 	.short	(.L_13 - .L_12)
.L_12:
        /*002c*/ 	.word	0x00000000
        /*0030*/ 	.short	0x0000
        /*0032*/ 	.short	0x0000
        /*0034*/ 	.byte	0x00, 0xf5, 0x21, 0x00


	//----- nvinfo : EIATTR_SPARSE_MMA_MASK
	.align		4
.L_13:
        /*0038*/ 	.byte	0x03, 0x50
        /*003a*/ 	.short	0x0000


	//----- nvinfo : EIATTR_MAXREG_COUNT
	.align		4
        /*003c*/ 	.byte	0x03, 0x1b
        /*003e*/ 	.short	0x00ff


	//----- nvinfo : EIATTR_MERCURY_ISA_VERSION
	.align		4
        /*0040*/ 	.byte	0x03, 0x5f
        /*0042*/ 	.short	0x0101


	//----- nvinfo : EIATTR_VRC_CTA_INIT_COUNT
	.align		4
        /*0044*/ 	.byte	0x02, 0x4a
	.zero		1
	.zero		1


	//----- nvinfo : EIATTR_EXIT_INSTR_OFFSETS
	.align		4
        /*0048*/ 	.byte	0x04, 0x1c
        /*004a*/ 	.short	(.L_15 - .L_14)


	//   ....[0]....
.L_14:
        /*004c*/ 	.word	0x00000620


	//----- nvinfo : EIATTR_CBANK_PARAM_SIZE
	.align		4
.L_15:
        /*0050*/ 	.byte	0x03, 0x19
        /*0052*/ 	.short	0x0018


	//----- nvinfo : EIATTR_PARAM_CBANK
	.align		4
        /*0054*/ 	.byte	0x04, 0x0a
        /*0056*/ 	.short	(.L_17 - .L_16)
	.align		4
.L_16:
        /*0058*/ 	.word	index@(.nv.constant0._Z19globalMemoryLatencyPiiS_)
        /*005c*/ 	.short	0x0380
        /*005e*/ 	.short	0x0018


	//----- nvinfo : EIATTR_SW_WAR
	.align		4
.L_17:
        /*0060*/ 	.byte	0x04, 0x36
        /*0062*/ 	.short	(.L_19 - .L_18)
.L_18:
        /*0064*/ 	.word	0x00000008
.L_19:


//--------------------- .nv.callgraph             --------------------------
	.section	.nv.callgraph,"",@"SHT_CUDA_CALLGRAPH"
	.align	4
	.sectionentsize	8
	.align		4
        /*0000*/ 	.word	0x00000000
	.align		4
        /*0004*/ 	.word	0xffffffff
	.align		4
        /*0008*/ 	.word	0x00000000
	.align		4
        /*000c*/ 	.word	0xfffffffe
	.align		4
        /*0010*/ 	.word	0x00000000
	.align		4
        /*0014*/ 	.word	0xfffffffd
	.align		4
        /*0018*/ 	.word	0x00000000
	.align		4
        /*001c*/ 	.word	0xfffffffc


//--------------------- .text._Z19globalMemoryLatencyPiiS_ --------------------------
	.section	.text._Z19globalMemoryLatencyPiiS_,"ax",@progbits
	.align	128
        .global         _Z19globalMemoryLatencyPiiS_
        .type           _Z19globalMemoryLatencyPiiS_,@function
        .size           _Z19globalMemoryLatencyPiiS_,(.L_x_7 - _Z19globalMemoryLatencyPiiS_)
        .other          _Z19globalMemoryLatencyPiiS_,@"STO_CUDA_ENTRY STV_DEFAULT"
_Z19globalMemoryLatencyPiiS_:
.text._Z19globalMemoryLatencyPiiS_:
[----:B------:R-:W-:Y:S01]  /*0000*/  LDC R1, c[0x0][0x37c] ;  /* 0x0000df00ff017b82 */ /* 0x000fe20000000800 */
[----:B------:R-:W0:Y:S01]  /*0010*/  S2R R0, SR_TID.X ;  /* 0x0000000000007919 */ /* 0x000e220000002100 */
[----:B------:R-:W1:Y:S01]  /*0020*/  LDCU UR5, c[0x0][0x388] ;  /* 0x00007100ff0577ac */ /* 0x000e620008000800 */
[----:B------:R-:W2:Y:S01]  /*0030*/  LDCU.64 UR8, c[0x0][0x358] ;  /* 0x00006b00ff0877ac */ /* 0x000ea20008000a00 */
[----:B-1----:R-:W-:Y:S01]  /*0040*/  UISETP.GE.AND UP0, UPT, UR5, 0x1, UPT ;  /* 0x000000010500788c */ /* 0x002fe2000bf06270 */
[----:B0-----:R-:W-:-:S08]  /*0050*/  MOV R17, R0 ;  /* 0x0000000000117202 */ /* 0x001fd00000000f00 */
[----:B--2---:R-:W-:Y:S05]  /*0060*/  BRA.U !UP0, `(.L_x_0) ;  /* 0x0000000508607547 */ /* 0x004fea000b800000 */
[----:B------:R-:W-:Y:S01]  /*0070*/  UISETP.GE.U32.AND UP1, UPT, UR5, 0x10, UPT ;  /* 0x000000100500788c */ /* 0x000fe2000bf26070 */
[----:B------:R-:W-:Y:S01]  /*0080*/  MOV R17, R0 ;  /* 0x0000000000117202 */ /* 0x000fe20000000f00 */
[----:B------:R-:W-:-:S04]  /*0090*/  ULOP3.LUT UR6, UR5, 0xf, URZ, 0xc0, !UPT ;  /* 0x0000000f05067892 */ /* 0x000fc8000f8ec0ff */
[----:B------:R-:W-:-:S03]  /*00a0*/  UISETP.NE.AND UP0, UPT, UR6, URZ, UPT ;  /* 0x000000ff0600728c */ /* 0x000fc6000bf05270 */
[----:B------:R-:W-:Y:S08]  /*00b0*/  BRA.U !UP1, `(.L_x_1) ;  /* 0x00000001099c7547 */ /* 0x000ff0000b800000 */
[----:B------:R-:W-:Y:S01]  /*00c0*/  ULOP3.LUT UR4, UR5, 0x7ffffff0, URZ, 0xc0, !UPT ;  /* 0x7ffffff005047892 */ /* 0x000fe2000f8ec0ff */
[----:B------:R-:W-:-:S03]  /*00d0*/  MOV R17, R0 ;  /* 0x0000000000117202 */ /* 0x000fc60000000f00 */
[----:B------:R-:W-:-:S12]  /*00e0*/  UIADD3 UR4, UPT, UPT, -UR4, URZ, URZ ;  /* 0x000000ff04047290 */ /* 0x000fd8000fffe1ff */
.L_x_2:
[----:B0-----:R-:W0:Y:S02]  /*00f0*/  LDC.64 R2, c[0x0][0x380] ;  /* 0x0000e000ff027b82 */ /* 0x001e240000000a00 */
[----:B0----5:R-:W-:-:S06]  /*0100*/  IMAD.WIDE R4, R17, 0x4, R2 ;  /* 0x0000000411047825 */ /* 0x021fcc00078e0202 */
[----:B------:R-:W2:Y:S02]  /*0110*/  LDG.E R5, desc[UR8][R4.64] ;  /* 0x0000000804057981 */ /* 0x000ea4000c1e1900 */
[----:B--2---:R-:W-:-:S06]  /*0120*/  IMAD.WIDE R6, R5, 0x4, R2 ;  /* 0x0000000405067825 */ /* 0x004fcc00078e0202 */
        /* <DEDUP_REMOVED lines=26> */
[----:B------:R-:W2:Y:S01]  /*02d0*/  LDG.E R9, desc[UR8][R8.64] ;  /* 0x0000000808097981 */ /* 0x000ea2000c1e1900 */
[----:B------:R-:W-:-:S04]  /*02e0*/  UIADD3 UR4, UPT, UPT, UR4, 0x10, URZ ;  /* 0x0000001004047890 */ /* 0x000fc8000fffe0ff */
[----:B------:R-:W-:Y:S01]  /*02f0*/  UISETP.NE.AND UP1, UPT, UR4, URZ, UPT ;  /* 0x000000ff0400728c */ /* 0x000fe2000bf25270 */
[----:B--2---:R-:W-:-:S05]  /*0300*/  IMAD.WIDE R2, R9, 0x4, R2 ;  /* 0x0000000409027825 */ /* 0x004fca00078e0202 */
[----:B------:R0:W5:Y:S03]  /*0310*/  LDG.E R17, desc[UR8][R2.64] ;  /* 0x0000000802117981 */ /* 0x000166000c1e1900 */
[----:B------:R-:W-:Y:S05]  /*0320*/  BRA.U UP1, `(.L_x_2) ;  /* 0xfffffffd01707547 */ /* 0x000fea000b83ffff */
.L_x_1:
[----:B------:R-:W-:Y:S05]  /*0330*/  BRA.U !UP0, `(.L_x_0) ;  /* 0x0000000108ac7547 */ /* 0x000fea000b800000 */
[----:B------:R-:W-:Y:S02]  /*0340*/  UISETP.GE.U32.AND UP0, UPT, UR6, 0x8, UPT ;  /* 0x000000080600788c */ /* 0x000fe4000bf06070 */
[----:B------:R-:W-:-:S04]  /*0350*/  ULOP3.LUT UR7, UR5, 0x7, URZ, 0xc0, !UPT ;  /* 0x0000000705077892 */ /* 0x000fc8000f8ec0ff */
[----:B------:R-:W-:-:S03]  /*0360*/  UISETP.NE.AND UP1, UPT, UR7, URZ, UPT ;  /* 0x000000ff0700728c */ /* 0x000fc6000bf25270 */
[----:B------:R-:W-:Y:S08]  /*0370*/  BRA.U !UP0, `(.L_x_3) ;  /* 0x0000000108447547 */ /* 0x000ff0000b800000 */
        /* <DEDUP_REMOVED lines=15> */
[----:B--2---:R-:W-:-:S05]  /*0470*/  IMAD.WIDE R2, R5, 0x4, R2 ;  /* 0x0000000405027825 */ /* 0x004fca00078e0202 */
[----:B------:R1:W5:Y:S02]  /*0480*/  LDG.E R17, desc[UR8][R2.64] ;  /* 0x0000000802117981 */ /* 0x000364000c1e1900 */
.L_x_3:
[----:B------:R-:W-:Y:S05]  /*0490*/  BRA.U !UP1, `(.L_x_0) ;  /* 0x0000000109547547 */ /* 0x000fea000b800000 */
[----:B------:R-:W-:Y:S02]  /*04a0*/  UISETP.GE.U32.AND UP0, UPT, UR7, 0x4, UPT ;  /* 0x000000040700788c */ /* 0x000fe4000bf06070 */
[----:B------:R-:W-:-:S04]  /*04b0*/  ULOP3.LUT UR4, UR5, 0x3, URZ, 0xc0, !UPT ;  /* 0x0000000305047892 */ /* 0x000fc8000f8ec0ff */
[----:B------:R-:W-:-:S03]  /*04c0*/  UISETP.NE.AND UP1, UPT, UR4, URZ, UPT ;  /* 0x000000ff0400728c */ /* 0x000fc6000bf25270 */
[----:B------:R-:W-:Y:S08]  /*04d0*/  BRA.U !UP0, `(.L_x_4) ;  /* 0x0000000108247547 */ /* 0x000ff0000b800000 */
[----:B01----:R-:W0:Y:S02]  /*04e0*/  LDC.64 R2, c[0x0][0x380] ;  /* 0x0000e000ff027b82 */ /* 0x003e240000000a00 */
[----:B0----5:R-:W-:-:S06]  /*04f0*/  IMAD.WIDE R4, R17, 0x4, R2 ;  /* 0x0000000411047825 */ /* 0x021fcc00078e0202 */
[----:B------:R-:W2:Y:S02]  /*0500*/  LDG.E R5, desc[UR8][R4.64] ;  /* 0x0000000804057981 */ /* 0x000ea4000c1e1900 */
[----:B--2---:R-:W-:-:S06]  /*0510*/  IMAD.WIDE R6, R5, 0x4, R2 ;  /* 0x0000000405067825 */ /* 0x004fcc00078e0202 */
[----:B------:R-:W2:Y:S02]  /*0520*/  LDG.E R7, desc[UR8][R6.64] ;  /* 0x0000000806077981 */ /* 0x000ea4000c1e1900 */
[----:B--2---:R-:W-:-:S06]  /*0530*/  IMAD.WIDE R8, R7, 0x4, R2 ;  /* 0x0000000407087825 */ /* 0x004fcc00078e0202 */
[----:B------:R-:W2:Y:S02]  /*0540*/  LDG.E R9, desc[UR8][R8.64] ;  /* 0x0000000808097981 */ /* 0x000ea4000c1e1900 */
[----:B--2---:R-:W-:-:S05]  /*0550*/  IMAD.WIDE R2, R9, 0x4, R2 ;  /* 0x0000000409027825 */ /* 0x004fca00078e0202 */
[----:B------:R2:W5:Y:S02]  /*0560*/  LDG.E R17, desc[UR8][R2.64] ;  /* 0x0000000802117981 */ /* 0x000564000c1e1900 */
.L_x_4:
[----:B------:R-:W-:Y:S05]  /*0570*/  BRA.U !UP1, `(.L_x_0) ;  /* 0x00000001091c7547 */ /* 0x000fea000b800000 */
[----:B012---:R-:W0:Y:S01]  /*0580*/  LDC.64 R2, c[0x0][0x380] ;  /* 0x0000e000ff027b82 */ /* 0x007e220000000a00 */
[----:B------:R-:W-:-:S12]  /*0590*/  UIADD3 UR4, UPT, UPT, -UR4, URZ, URZ ;  /* 0x000000ff04047290 */ /* 0x000fd8000fffe1ff */
.L_x_5:
[----:B0----5:R-:W-:-:S05]  /*05a0*/  IMAD.WIDE R4, R17, 0x4, R2 ;  /* 0x0000000411047825 */ /* 0x021fca00078e0202 */
[----:B------:R3:W5:Y:S01]  /*05b0*/  LDG.E R17, desc[UR8][R4.64] ;  /* 0x0000000804117981 */ /* 0x000762000c1e1900 */
[----:B------:R-:W-:-:S04]  /*05c0*/  UIADD3 UR4, UPT, UPT, UR4, 0x1, URZ ;  /* 0x0000000104047890 */ /* 0x000fc8000fffe0ff */
[----:B------:R-:W-:-:S09]  /*05d0*/  UISETP.NE.AND UP0, UPT, UR4, URZ, UPT ;  /* 0x000000ff0400728c */ /* 0x000fd2000bf05270 */
[----:B---3--:R-:W-:Y:S05]  /*05e0*/  BRA.U UP0, `(.L_x_5) ;  /* 0xfffffffd00ec7547 */ /* 0x008fea000b83ffff */
.L_x_0:
[----:B012---:R-:W0:Y:S02]  /*05f0*/  LDC.64 R2, c[0x0][0x390] ;  /* 0x0000e400ff027b82 */ /* 0x007e240000000a00 */
[----:B0-----:R-:W-:-:S05]  /*0600*/  IMAD.WIDE.U32 R2, R0, 0x4, R2 ;  /* 0x0000000400027825 */ /* 0x001fca00078e0002 */
[----:B-----5:R-:W-:Y:S01]  /*0610*/  STG.E desc[UR8][R2.64], R17 ;  /* 0x0000001102007986 */ /* 0x020fe2000c101908 */
[----:B------:R-:W-:Y:S05]  /*0620*/  EXIT ;  /* 0x000000000000794d */ /* 0x000fea0003800000 */
.L_x_6:
[----:B------:R-:W-:-:S00]  /*0630*/  BRA `(.L_x_6) ;  /* 0xfffffffc00fc7947 */ /* 0x000fc0000383ffff */
[----:B------:R-:W-:-:S00]  /*0640*/  NOP ;  /* 0x0000000000007918 */ /* 0x000fc00000000000 */
        /* <DEDUP_REMOVED lines=11> */
.L_x_7:


//--------------------- .nv.shared.reserved.0     --------------------------
	.section	.nv.shared.reserved.0,"aw",@nobits
	.weak		__nv_reservedSMEM_offset_0_alias
	.size		__nv_reservedSMEM_offset_0_alias, 0, 64
	.other		__nv_reservedSMEM_offset_0_alias,@"STO_CUDA_RESERVED_SHARED STV_DEFAULT"
__nv_reservedSMEM_offset_0_alias:
	.zero		0
	.zero		64


//--------------------- .nv.constant0._Z19globalMemoryLatencyPiiS_ --------------------------
	.section	.nv.constant0._Z19globalMemoryLatencyPiiS_,"a",@progbits
	.sectionflags	@""
	.align	4
.nv.constant0._Z19globalMemoryLatencyPiiS_:
	.zero		920


//--------------------- SYMBOLS --------------------------

	.type		.nv.reservedSmem.offset0,@object
	.size		.nv.reservedSmem.offset0,0x4
